//
// Generated by NVIDIA NVVM Compiler
//
// Compiler Build ID: CL-36424714
// Cuda compilation tools, release 13.0, V13.0.88
// Based on NVVM 20.0.0
//

.version 9.0
.target sm_100
.address_size 64

	// .globl	_Z19KernelFilter_RotatePhiii

.visible .entry _Z19KernelFilter_RotatePhiii(
	.param .u64 .ptr .align 1 _Z19KernelFilter_RotatePhiii_param_0,
	.param .u32 _Z19KernelFilter_RotatePhiii_param_1,
	.param .u32 _Z19KernelFilter_RotatePhiii_param_2,
	.param .u32 _Z19KernelFilter_RotatePhiii_param_3
)
{
	.reg .pred 	%p<4>;
	.reg .b16 	%rs<7>;
	.reg .b32 	%r<23>;
	.reg .b64 	%rd<7>;

	ld.param.u64 	%rd1, [_Z19KernelFilter_RotatePhiii_param_0];
	ld.param.u32 	%r3, [_Z19KernelFilter_RotatePhiii_param_1];
	ld.param.u32 	%r4, [_Z19KernelFilter_RotatePhiii_param_2];
	ld.param.u32 	%r5, [_Z19KernelFilter_RotatePhiii_param_3];
	mov.u32 	%r6, %ctaid.y;
	mov.u32 	%r7, %ntid.y;
	mov.u32 	%r8, %tid.y;
	mad.lo.s32 	%r9, %r6, %r7, %r8;
	mov.u32 	%r10, %ctaid.x;
	mov.u32 	%r11, %ntid.x;
	mov.u32 	%r12, %tid.x;
	mad.lo.s32 	%r13, %r10, %r11, %r12;
	mad.lo.s32 	%r14, %r3, %r9, %r13;
	not.b32 	%r15, %r9;
	add.s32 	%r16, %r4, %r15;
	not.b32 	%r17, %r13;
	add.s32 	%r18, %r3, %r17;
	mad.lo.s32 	%r19, %r16, %r3, %r18;
	mul.lo.s32 	%r1, %r19, %r5;
	mul.lo.s32 	%r2, %r14, %r5;
	shr.u32 	%r20, %r4, 31;
	add.s32 	%r21, %r4, %r20;
	shr.s32 	%r22, %r21, 1;
	setp.ge.s32 	%p1, %r9, %r22;
	setp.ge.s32 	%p2, %r13, %r3;
	or.pred  	%p3, %p2, %p1;
	@%p3 bra 	$L__BB0_2;
	cvta.to.global.u64 	%rd2, %rd1;
	cvt.s64.s32 	%rd3, %r1;
	add.s64 	%rd4, %rd2, %rd3;
	ld.global.u8 	%rs1, [%rd4];
	ld.global.u8 	%rs2, [%rd4+1];
	ld.global.u8 	%rs3, [%rd4+2];
	cvt.s64.s32 	%rd5, %r2;
	add.s64 	%rd6, %rd2, %rd5;
	ld.global.u8 	%rs4, [%rd6];
	st.global.u8 	[%rd4], %rs4;
	ld.global.u8 	%rs5, [%rd6+1];
	st.global.u8 	[%rd4+1], %rs5;
	ld.global.u8 	%rs6, [%rd6+2];
	st.global.u8 	[%rd4+2], %rs6;
	st.global.u8 	[%rd6], %rs1;
	st.global.u8 	[%rd6+1], %rs2;
	st.global.u8 	[%rd6+2], %rs3;
$L__BB0_2:
	ret;

}


// ===== COMPILED SASS (sm_100) =====

	.target	sm_100

	.elftype	@"ET_EXEC"


//--------------------- .note.nv.tkinfo           --------------------------
	.section	.note.nv.tkinfo,"",@"SHT_NOTE"
	.sectionflags	@"SHF_NOTE_NV_TKINFO"
	.tkinfo
        /*0018*/ 	.word	0x00000002
        /*0030*/ 	.string	""
        /*0030*/ 	.string	"ptxas"
        /*0030*/ 	.string	"Cuda compilation tools, release 13.0, V13.0.88"
        /*0030*/ 	.string	"Build cuda_13.0.r13.0/compiler.36424714_0"
        /*0030*/ 	.string	"-arch sm_100 -m 64 "



//--------------------- .note.nv.cuinfo           --------------------------
	.section	.note.nv.cuinfo,"",@"SHT_NOTE"
	.sectionflags	@"SHF_NOTE_NV_CUINFO"
        /*0018*/ 	.short	0x0002
        /*001a*/ 	.short	0x0064
        /*001c*/ 	.short	0x0082
	.zero		2


//--------------------- .nv.info                  --------------------------
	.section	.nv.info,"",@"SHT_CUDA_INFO"
	.align	4


	//----- nvinfo : EIATTR_REGCOUNT
	.align		4
        /*0000*/ 	.byte	0x04, 0x2f
        /*0002*/ 	.short	(.L_1 - .L_0)
	.align		4
.L_0:
        /*0004*/ 	.word	index@(_Z19KernelFilter_RotatePhiii)
        /*0008*/ 	.word	0x00000014


	//----- nvinfo : EIATTR_FRAME_SIZE
	.align		4
.L_1:
        /*000c*/ 	.byte	0x04, 0x11
        /*000e*/ 	.short	(.L_3 - .L_2)
	.align		4
.L_2:
        /*0010*/ 	.word	index@(_Z19KernelFilter_RotatePhiii)
        /*0014*/ 	.word	0x00000000


	//----- nvinfo : EIATTR_MIN_STACK_SIZE
	.align		4
.L_3:
        /*0018*/ 	.byte	0x04, 0x12
        /*001a*/ 	.short	(.L_5 - .L_4)
	.align		4
.L_4:
        /*001c*/ 	.word	index@(_Z19KernelFilter_RotatePhiii)
        /*0020*/ 	.word	0x00000000
.L_5:


//--------------------- .nv.compat                --------------------------
	.section	.nv.compat,"",@"SHT_CUDA_COMPAT_INFO"
	.align	4
        /*0000*/ 	.byte	0x02, 0x09, 0x00, 0x00, 0x02, 0x02, 0x01, 0x00, 0x02, 0x05, 0x05, 0x00, 0x03, 0x07, 0x01, 0x01
        /*0010*/ 	.byte	0x02, 0x03, 0x00, 0x00, 0x02, 0x06, 0x01, 0x00, 0x04, 0x0b, 0x08, 0x00, 0x09, 0x00, 0x00, 0x00
        /*0020*/ 	.byte	0x00, 0x00, 0x00, 0x00


//--------------------- .nv.info._Z19KernelFilter_RotatePhiii --------------------------
	.section	.nv.info._Z19KernelFilter_RotatePhiii,"",@"SHT_CUDA_INFO"
	.sectionflags	@""
	.align	4


	//----- nvinfo : EIATTR_CUDA_API_VERSION
	.align		4
        /*0000*/ 	.byte	0x04, 0x37
        /*0002*/ 	.short	(.L_7 - .L_6)
.L_6:
        /*0004*/ 	.word	0x00000082


	//----- nvinfo : EIATTR_KPARAM_INFO
	.align		4
.L_7:
        /*0008*/ 	.byte	0x04, 0x17
        /*000a*/ 	.short	(.L_9 - .L_8)
.L_8:
        /*000c*/ 	.word	0x00000000
        /*0010*/ 	.short	0x0003
        /*0012*/ 	.short	0x0010
        /*0014*/ 	.byte	0x00, 0xf0, 0x11, 0x00


	//----- nvinfo : EIATTR_KPARAM_INFO
	.align		4
.L_9:
        /*0018*/ 	.byte	0x04, 0x17
        /*001a*/ 	.short	(.L_11 - .L_10)
.L_10:
        /*001c*/ 	.word	0x00000000
        /*0020*/ 	.short	0x0002
        /*0022*/ 	.short	0x000c
        /*0024*/ 	.byte	0x00, 0xf0, 0x11, 0x00


	//----- nvinfo : EIATTR_KPARAM_INFO
	.align		4
.L_11:
        /*0028*/ 	.byte	0x04, 0x17
        /*002a*/ 	.short	(.L_13 - .L_12)
.L_12:
        /*002c*/ 	.word	0x00000000
        /*0030*/ 	.short	0x0001
        /*0032*/ 	.short	0x0008
        /*0034*/ 	.byte	0x00, 0xf0, 0x11, 0x00


	//----- nvinfo : EIATTR_KPARAM_INFO
	.align		4
.L_13:
        /*0038*/ 	.byte	0x04, 0x17
        /*003a*/ 	.short	(.L_15 - .L_14)
.L_14:
        /*003c*/ 	.word	0x00000000
        /*0040*/ 	.short	0x0000
        /*0042*/ 	.short	0x0000
        /*0044*/ 	.byte	0x00, 0xf5, 0x21, 0x00


	//----- nvinfo : EIATTR_SPARSE_MMA_MASK
	.align		4
.L_15:
        /*0048*/ 	.byte	0x03, 0x50
        /*004a*/ 	.short	0x0000


	//----- nvinfo : EIATTR_MAXREG_COUNT
	.align		4
        /*004c*/ 	.byte	0x03, 0x1b
        /*004e*/ 	.short	0x00ff


	//----- nvinfo : EIATTR_MERCURY_ISA_VERSION
	.align		4
        /*0050*/ 	.byte	0x03, 0x5f
        /*0052*/ 	.short	0x0101


	//----- nvinfo : EIATTR_VRC_CTA_INIT_COUNT
	.align		4
        /*0054*/ 	.byte	0x02, 0x4a
	.zero		1
	.zero		1


	//----- nvinfo : EIATTR_EXIT_INSTR_OFFSETS
	.align		4
        /*0058*/ 	.byte	0x04, 0x1c
        /*005a*/ 	.short	(.L_17 - .L_16)


	//   ....[0]....
.L_16:
        /*005c*/ 	.word	0x00000170


	//   ....[1]....
        /*0060*/ 	.word	0x000002a0


	//----- nvinfo : EIATTR_CBANK_PARAM_SIZE
	.align		4
.L_17:
        /*0064*/ 	.byte	0x03, 0x19
        /*0066*/ 	.short	0x0014


	//----- nvinfo : EIATTR_PARAM_CBANK
	.align		4
        /*0068*/ 	.byte	0x04, 0x0a
        /*006a*/ 	.short	(.L_19 - .L_18)
	.align		4
.L_18:
        /*006c*/ 	.word	index@(.nv.constant0._Z19KernelFilter_RotatePhiii)
        /*0070*/ 	.short	0x0380
        /*0072*/ 	.short	0x0014


	//----- nvinfo : EIATTR_SW_WAR
	.align		4
.L_19:
        /*0074*/ 	.byte	0x04, 0x36
        /*0076*/ 	.short	(.L_21 - .L_20)
.L_20:
        /*0078*/ 	.word	0x00000008
.L_21:


//--------------------- .nv.callgraph             --------------------------
	.section	.nv.callgraph,"",@"SHT_CUDA_CALLGRAPH"
	.align	4
	.sectionentsize	8
	.align		4
        /*0000*/ 	.word	0x00000000
	.align		4
        /*0004*/ 	.word	0xffffffff
	.align		4
        /*0008*/ 	.word	0x00000000
	.align		4
        /*000c*/ 	.word	0xfffffffe
	.align		4
        /*0010*/ 	.word	0x00000000
	.align		4
        /*0014*/ 	.word	0xfffffffd
	.align		4
        /*0018*/ 	.word	0x00000000
	.align		4
        /*001c*/ 	.word	0xfffffffc


//--------------------- .text._Z19KernelFilter_RotatePhiii --------------------------
	.section	.text._Z19KernelFilter_RotatePhiii,"ax",@progbits
	.align	128
        .global         _Z19KernelFilter_RotatePhiii
        .type           _Z19KernelFilter_RotatePhiii,@function
        .size           _Z19KernelFilter_RotatePhiii,(.L_x_1 - _Z19KernelFilter_RotatePhiii)
        .other          _Z19KernelFilter_RotatePhiii,@"STO_CUDA_ENTRY STV_DEFAULT"
_Z19KernelFilter_RotatePhiii:
.text._Z19KernelFilter_RotatePhiii:
[----:B------:R-:W-:Y:S01]  /*0000*/  LDC R1, c[0x0][0x37c] ;  /* 0x0000df00ff017b82 */ /* 0x000fe20000000800 */
[----:B------:R-:W0:Y:S07]  /*0010*/  S2R R3, SR_TID.Y ;  /* 0x0000000000037919 */ /* 0x000e2e0000002200 */
[----:B------:R-:W0:Y:S01]  /*0020*/  S2UR UR5, SR_CTAID.Y ;  /* 0x00000000000579c3 */ /* 0x000e220000002600 */
[----:B------:R-:W1:Y:S01]  /*0030*/  LDCU.64 UR8, c[0x0][0x388] ;  /* 0x00007100ff0877ac */ /* 0x000e620008000a00 */
[----:B------:R-:W2:Y:S06]  /*0040*/  S2R R5, SR_TID.X ;  /* 0x0000000000057919 */ /* 0x000eac0000002100 */
[----:B------:R-:W0:Y:S08]  /*0050*/  LDC R0, c[0x0][0x364] ;  /* 0x0000d900ff007b82 */ /* 0x000e300000000800 */
[----:B------:R-:W2:Y:S01]  /*0060*/  S2UR UR6, SR_CTAID.X ;  /* 0x00000000000679c3 */ /* 0x000ea20000002500 */
[----:B-1----:R-:W-:-:S04]  /*0070*/  ULEA.HI UR4, UR9, UR9, URZ, 0x1 ;  /* 0x0000000909047291 */ /* 0x002fc8000f8f08ff */
[----:B------:R-:W-:-:S03]  /*0080*/  USHF.R.S32.HI UR4, URZ, 0x1, UR4 ;  /* 0x00000001ff047899 */ /* 0x000fc60008011404 */
[----:B------:R-:W2:Y:S01]  /*0090*/  LDC R2, c[0x0][0x360] ;  /* 0x0000d800ff027b82 */ /* 0x000ea20000000800 */
[----:B0-----:R-:W-:Y:S01]  /*00a0*/  IMAD R0, R0, UR5, R3 ;  /* 0x0000000500007c24 */ /* 0x001fe2000f8e0203 */
[----:B------:R-:W0:Y:S04]  /*00b0*/  LDCU UR5, c[0x0][0x390] ;  /* 0x00007200ff0577ac */ /* 0x000e280008000800 */
[----:B------:R-:W-:Y:S01]  /*00c0*/  ISETP.GE.AND P0, PT, R0, UR4, PT ;  /* 0x0000000400007c0c */ /* 0x000fe2000bf06270 */
[----:B--2---:R-:W-:Y:S01]  /*00d0*/  IMAD R3, R2, UR6, R5 ;  /* 0x0000000602037c24 */ /* 0x004fe2000f8e0205 */
[----:B------:R-:W-:-:S03]  /*00e0*/  LOP3.LUT R2, RZ, R0, RZ, 0x33, !PT ;  /* 0x00000000ff027212 */ /* 0x000fc600078e33ff */
[----:B------:R-:W-:Y:S01]  /*00f0*/  IMAD R0, R0, UR8, R3 ;  /* 0x0000000800007c24 */ /* 0x000fe2000f8e0203 */
[----:B------:R-:W-:Y:S01]  /*0100*/  LOP3.LUT R4, RZ, R3, RZ, 0x33, !PT ;  /* 0x00000003ff047212 */ /* 0x000fe200078e33ff */
[----:B------:R-:W-:Y:S01]  /*0110*/  VIADD R2, R2, UR9 ;  /* 0x0000000902027c36 */ /* 0x000fe20008000000 */
[----:B------:R-:W-:Y:S01]  /*0120*/  ISETP.GE.OR P0, PT, R3, UR8, P0 ;  /* 0x0000000803007c0c */ /* 0x000fe20008706670 */
[----:B0-----:R-:W-:Y:S02]  /*0130*/  IMAD R3, R0, UR5, RZ ;  /* 0x0000000500037c24 */ /* 0x001fe4000f8e02ff */
[----:B------:R-:W-:-:S04]  /*0140*/  VIADD R5, R4, UR8 ;  /* 0x0000000804057c36 */ /* 0x000fc80008000000 */
[----:B------:R-:W-:-:S04]  /*0150*/  IMAD R2, R2, UR8, R5 ;  /* 0x0000000802027c24 */ /* 0x000fc8000f8e0205 */
[----:B------:R-:W-:Y:S02]  /*0160*/  IMAD R0, R2, UR5, RZ ;  /* 0x0000000502007c24 */ /* 0x000fe4000f8e02ff */
[----:B------:R-:W-:Y:S05]  /*0170*/  @P0 EXIT ;  /* 0x000000000000094d */ /* 0x000fea0003800000 */
[----:B------:R-:W0:Y:S01]  /*0180*/  LDCU.64 UR6, c[0x0][0x380] ;  /* 0x00007000ff0677ac */ /* 0x000e220008000a00 */
[----:B------:R-:W1:Y:S01]  /*0190*/  LDCU.64 UR4, c[0x0][0x358] ;  /* 0x00006b00ff0477ac */ /* 0x000e620008000a00 */
[----:B0-----:R-:W-:-:S04]  /*01a0*/  IADD3 R4, P0, PT, R3, UR6, RZ ;  /* 0x0000000603047c10 */ /* 0x001fc8000ff1e0ff */
[----:B------:R-:W-:-:S05]  /*01b0*/  LEA.HI.X.SX32 R5, R3, UR7, 0x1, P0 ;  /* 0x0000000703057c11 */ /* 0x000fca00080f0eff */
[----:B-1----:R-:W2:Y:S01]  /*01c0*/  LDG.E.U8 R13, desc[UR4][R4.64] ;  /* 0x00000004040d7981 */ /* 0x002ea2000c1e1100 */
[----:B------:R-:W-:-:S04]  /*01d0*/  IADD3 R2, P0, PT, R0, UR6, RZ ;  /* 0x0000000600027c10 */ /* 0x000fc8000ff1e0ff */
[----:B------:R-:W-:-:S05]  /*01e0*/  LEA.HI.X.SX32 R3, R0, UR7, 0x1, P0 ;  /* 0x0000000700037c11 */ /* 0x000fca00080f0eff */
[----:B------:R-:W3:Y:S04]  /*01f0*/  LDG.E.U8 R7, desc[UR4][R2.64] ;  /* 0x0000000402077981 */ /* 0x000ee8000c1e1100 */
[----:B------:R-:W4:Y:S04]  /*0200*/  LDG.E.U8 R9, desc[UR4][R2.64+0x1] ;  /* 0x0000010402097981 */ /* 0x000f28000c1e1100 */
[----:B------:R-:W5:Y:S04]  /*0210*/  LDG.E.U8 R11, desc[UR4][R2.64+0x2] ;  /* 0x00000204020b7981 */ /* 0x000f68000c1e1100 */
[----:B--2---:R-:W-:Y:S04]  /*0220*/  STG.E.U8 desc[UR4][R2.64], R13 ;  /* 0x0000000d02007986 */ /* 0x004fe8000c101104 */
[----:B------:R-:W2:Y:S04]  /*0230*/  LDG.E.U8 R15, desc[UR4][R4.64+0x1] ;  /* 0x00000104040f7981 */ /* 0x000ea8000c1e1100 */
[----:B--2---:R-:W-:Y:S04]  /*0240*/  STG.E.U8 desc[UR4][R2.64+0x1], R15 ;  /* 0x0000010f02007986 */ /* 0x004fe8000c101104 */
[----:B------:R-:W2:Y:S04]  /*0250*/  LDG.E.U8 R17, desc[UR4][R4.64+0x2] ;  /* 0x0000020404117981 */ /* 0x000ea8000c1e1100 */
[----:B--2---:R-:W-:Y:S04]  /*0260*/  STG.E.U8 desc[UR4][R2.64+0x2], R17 ;  /* 0x0000021102007986 */ /* 0x004fe8000c101104 */
[----:B---3--:R-:W-:Y:S04]  /*0270*/  STG.E.U8 desc[UR4][R4.64], R7 ;  /* 0x0000000704007986 */ /* 0x008fe8000c101104 */
[----:B----4-:R-:W-:Y:S04]  /*0280*/  STG.E.U8 desc[UR4][R4.64+0x1], R9 ;  /* 0x0000010904007986 */ /* 0x010fe8000c101104 */
[----:B-----5:R-:W-:Y:S01]  /*0290*/  STG.E.U8 desc[UR4][R4.64+0x2], R11 ;  /* 0x0000020b04007986 */ /* 0x020fe2000c101104 */
[----:B------:R-:W-:Y:S05]  /*02a0*/  EXIT ;  /* 0x000000000000794d */ /* 0x000fea0003800000 */
.L_x_0:
[----:B------:R-:W-:-:S00]  /*02b0*/  BRA `(.L_x_0) ;  /* 0xfffffffc00fc7947 */ /* 0x000fc0000383ffff */
[----:B------:R-:W-:-:S00]  /*02c0*/  NOP ;  /* 0x0000000000007918 */ /* 0x000fc00000000000 */
        /* <DEDUP_REMOVED lines=11> */
.L_x_1:


//--------------------- .nv.shared.reserved.0     --------------------------
	.section	.nv.shared.reserved.0,"aw",@nobits
	.weak		__nv_reservedSMEM_offset_0_alias
	.size		__nv_reservedSMEM_offset_0_alias, 0, 64
	.other		__nv_reservedSMEM_offset_0_alias,@"STO_CUDA_RESERVED_SHARED STV_DEFAULT"
__nv_reservedSMEM_offset_0_alias:
	.zero		0
	.zero		64


//--------------------- .nv.constant0._Z19KernelFilter_RotatePhiii --------------------------
	.section	.nv.constant0._Z19KernelFilter_RotatePhiii,"a",@progbits
	.sectionflags	@""
	.align	4
.nv.constant0._Z19KernelFilter_RotatePhiii:
	.zero		916


//--------------------- SYMBOLS --------------------------

	.type		.nv.reservedSmem.offset0,@object
	.size		.nv.reservedSmem.offset0,0x4
